//
// Generated by NVIDIA NVVM Compiler
//
// Compiler Build ID: CL-36424714
// Cuda compilation tools, release 13.0, V13.0.88
// Based on NVVM 20.0.0
//

.version 9.0
.target sm_100
.address_size 64

	// .globl	_Z4haarPixd

.visible .entry _Z4haarPixd(
	.param .u64 .ptr .align 1 _Z4haarPixd_param_0,
	.param .u64 _Z4haarPixd_param_1,
	.param .f64 _Z4haarPixd_param_2
)
{
	.reg .pred 	%p<7>;
	.reg .b32 	%r<22>;
	.reg .b64 	%rd<23>;
	.reg .b64 	%fd<10>;

	ld.param.u64 	%rd7, [_Z4haarPixd_param_0];
	ld.param.u64 	%rd22, [_Z4haarPixd_param_1];
	ld.param.f64 	%fd1, [_Z4haarPixd_param_2];
	cvta.to.global.u64 	%rd1, %rd7;
	mov.u32 	%r1, %ctaid.x;
	mov.u32 	%r2, %ntid.x;
	mov.u32 	%r3, %tid.x;
	mad.lo.s32 	%r4, %r1, %r2, %r3;
	mov.u32 	%r5, %ctaid.y;
	mov.u32 	%r6, %ntid.y;
	mov.u32 	%r7, %tid.y;
	mad.lo.s32 	%r8, %r5, %r6, %r7;
	cvt.s64.s32 	%rd2, %r4;
	cvt.u64.u32 	%rd3, %r8;
	max.s64 	%rd9, %rd2, %rd3;
	setp.ge.s64 	%p1, %rd9, %rd22;
	setp.lt.s64 	%p2, %rd22, 2;
	or.pred  	%p3, %p1, %p2;
	@%p3 bra 	$L__BB0_6;
$L__BB0_1:
	shr.u64 	%rd5, %rd22, 1;
	setp.le.u64 	%p4, %rd5, %rd3;
	@%p4 bra 	$L__BB0_3;
	mad.lo.s64 	%rd10, %rd22, %rd3, %rd2;
	shl.b64 	%rd11, %rd10, 2;
	add.s64 	%rd12, %rd1, %rd11;
	ld.global.u32 	%r10, [%rd12];
	shl.b64 	%rd13, %rd5, 2;
	add.s64 	%rd14, %rd12, %rd13;
	ld.global.u32 	%r11, [%rd14];
	add.s32 	%r12, %r11, %r10;
	cvt.rn.f64.s32 	%fd2, %r12;
	div.rn.f64 	%fd3, %fd2, %fd1;
	cvt.rzi.s32.f64 	%r13, %fd3;
	sub.s32 	%r14, %r10, %r11;
	cvt.rn.f64.s32 	%fd4, %r14;
	div.rn.f64 	%fd5, %fd4, %fd1;
	cvt.rzi.s32.f64 	%r15, %fd5;
	st.global.u32 	[%rd12], %r13;
	st.global.u32 	[%rd14], %r15;
$L__BB0_3:
	setp.le.s64 	%p5, %rd5, %rd2;
	@%p5 bra 	$L__BB0_5;
	mad.lo.s64 	%rd15, %rd22, %rd3, %rd2;
	shl.b64 	%rd16, %rd15, 2;
	add.s64 	%rd17, %rd1, %rd16;
	ld.global.u32 	%r16, [%rd17];
	add.s64 	%rd18, %rd5, %rd3;
	mad.lo.s64 	%rd19, %rd18, %rd22, %rd2;
	shl.b64 	%rd20, %rd19, 2;
	add.s64 	%rd21, %rd1, %rd20;
	ld.global.u32 	%r17, [%rd21];
	add.s32 	%r18, %r17, %r16;
	cvt.rn.f64.s32 	%fd6, %r18;
	div.rn.f64 	%fd7, %fd6, %fd1;
	cvt.rzi.s32.f64 	%r19, %fd7;
	sub.s32 	%r20, %r16, %r17;
	cvt.rn.f64.s32 	%fd8, %r20;
	div.rn.f64 	%fd9, %fd8, %fd1;
	cvt.rzi.s32.f64 	%r21, %fd9;
	st.global.u32 	[%rd17], %r19;
	st.global.u32 	[%rd21], %r21;
$L__BB0_5:
	setp.gt.u64 	%p6, %rd22, 3;
	mov.u64 	%rd22, %rd5;
	@%p6 bra 	$L__BB0_1;
$L__BB0_6:
	ret;

}


// ===== COMPILED SASS (sm_100) =====

	.target	sm_100

	.elftype	@"ET_EXEC"


//--------------------- .note.nv.tkinfo           --------------------------
	.section	.note.nv.tkinfo,"",@"SHT_NOTE"
	.sectionflags	@"SHF_NOTE_NV_TKINFO"
	.tkinfo
        /*0018*/ 	.word	0x00000002
        /*0030*/ 	.string	""
        /*0030*/ 	.string	"ptxas"
        /*0030*/ 	.string	"Cuda compilation tools, release 13.0, V13.0.88"
        /*0030*/ 	.string	"Build cuda_13.0.r13.0/compiler.36424714_0"
        /*0030*/ 	.string	"-arch sm_100 -m 64 "



//--------------------- .note.nv.cuinfo           --------------------------
	.section	.note.nv.cuinfo,"",@"SHT_NOTE"
	.sectionflags	@"SHF_NOTE_NV_CUINFO"
        /*0018*/ 	.short	0x0002
        /*001a*/ 	.short	0x0064
        /*001c*/ 	.short	0x0082
	.zero		2


//--------------------- .nv.info                  --------------------------
	.section	.nv.info,"",@"SHT_CUDA_INFO"
	.align	4


	//----- nvinfo : EIATTR_REGCOUNT
	.align		4
        /*0000*/ 	.byte	0x04, 0x2f
        /*0002*/ 	.short	(.L_1 - .L_0)
	.align		4
.L_0:
        /*0004*/ 	.word	index@(_Z4haarPixd)
        /*0008*/ 	.word	0x00000028


	//----- nvinfo : EIATTR_FRAME_SIZE
	.align		4
.L_1:
        /*000c*/ 	.byte	0x04, 0x11
        /*000e*/ 	.short	(.L_3 - .L_2)
	.align		4
.L_2:
        /*0010*/ 	.word	index@($__internal_0_$__cuda_sm20_div_rn_f64_full)
        /*0014*/ 	.word	0x00000000


	//----- nvinfo : EIATTR_FRAME_SIZE
	.align		4
.L_3:
        /*0018*/ 	.byte	0x04, 0x11
        /*001a*/ 	.short	(.L_5 - .L_4)
	.align		4
.L_4:
        /*001c*/ 	.word	index@(_Z4haarPixd)
        /*0020*/ 	.word	0x00000000


	//----- nvinfo : EIATTR_MIN_STACK_SIZE
	.align		4
.L_5:
        /*0024*/ 	.byte	0x04, 0x12
        /*0026*/ 	.short	(.L_7 - .L_6)
	.align		4
.L_6:
        /*0028*/ 	.word	index@(_Z4haarPixd)
        /*002c*/ 	.word	0x00000000
.L_7:


//--------------------- .nv.compat                --------------------------
	.section	.nv.compat,"",@"SHT_CUDA_COMPAT_INFO"
	.align	4
        /*0000*/ 	.byte	0x02, 0x09, 0x00, 0x00, 0x02, 0x02, 0x01, 0x00, 0x02, 0x05, 0x05, 0x00, 0x03, 0x07, 0x01, 0x01
        /*0010*/ 	.byte	0x02, 0x03, 0x00, 0x00, 0x02, 0x06, 0x01, 0x00, 0x04, 0x0b, 0x08, 0x00, 0x01, 0x00, 0x00, 0x00
        /*0020*/ 	.byte	0x00, 0x00, 0x00, 0x00


//--------------------- .nv.info._Z4haarPixd      --------------------------
	.section	.nv.info._Z4haarPixd,"",@"SHT_CUDA_INFO"
	.sectionflags	@""
	.align	4


	//----- nvinfo : EIATTR_CUDA_API_VERSION
	.align		4
        /*0000*/ 	.byte	0x04, 0x37
        /*0002*/ 	.short	(.L_9 - .L_8)
.L_8:
        /*0004*/ 	.word	0x00000082


	//----- nvinfo : EIATTR_KPARAM_INFO
	.align		4
.L_9:
        /*0008*/ 	.byte	0x04, 0x17
        /*000a*/ 	.short	(.L_11 - .L_10)
.L_10:
        /*000c*/ 	.word	0x00000000
        /*0010*/ 	.short	0x0002
        /*0012*/ 	.short	0x0010
        /*0014*/ 	.byte	0x00, 0xf0, 0x21, 0x00


	//----- nvinfo : EIATTR_KPARAM_INFO
	.align		4
.L_11:
        /*0018*/ 	.byte	0x04, 0x17
        /*001a*/ 	.short	(.L_13 - .L_12)
.L_12:
        /*001c*/ 	.word	0x00000000
        /*0020*/ 	.short	0x0001
        /*0022*/ 	.short	0x0008
        /*0024*/ 	.byte	0x00, 0xf0, 0x21, 0x00


	//----- nvinfo : EIATTR_KPARAM_INFO
	.align		4
.L_13:
        /*0028*/ 	.byte	0x04, 0x17
        /*002a*/ 	.short	(.L_15 - .L_14)
.L_14:
        /*002c*/ 	.word	0x00000000
        /*0030*/ 	.short	0x0000
        /*0032*/ 	.short	0x0000
        /*0034*/ 	.byte	0x00, 0xf5, 0x21, 0x00


	//----- nvinfo : EIATTR_SPARSE_MMA_MASK
	.align		4
.L_15:
        /*0038*/ 	.byte	0x03, 0x50
        /*003a*/ 	.short	0x0000


	//----- nvinfo : EIATTR_MAXREG_COUNT
	.align		4
        /*003c*/ 	.byte	0x03, 0x1b
        /*003e*/ 	.short	0x00ff


	//----- nvinfo : EIATTR_MERCURY_ISA_VERSION
	.align		4
        /*0040*/ 	.byte	0x03, 0x5f
        /*0042*/ 	.short	0x0101


	//----- nvinfo : EIATTR_VRC_CTA_INIT_COUNT
	.align		4
        /*0044*/ 	.byte	0x02, 0x4a
	.zero		1
	.zero		1


	//----- nvinfo : EIATTR_EXIT_INSTR_OFFSETS
	.align		4
        /*0048*/ 	.byte	0x04, 0x1c
        /*004a*/ 	.short	(.L_17 - .L_16)


	//   ....[0]....
.L_16:
        /*004c*/ 	.word	0x00000160


	//   ....[1]....
        /*0050*/ 	.word	0x00000a40


	//----- nvinfo : EIATTR_CRS_STACK_SIZE
	.align		4
.L_17:
        /*0054*/ 	.byte	0x04, 0x1e
        /*0056*/ 	.short	(.L_19 - .L_18)
.L_18:
        /*0058*/ 	.word	0x00000000


	//----- nvinfo : EIATTR_CBANK_PARAM_SIZE
	.align		4
.L_19:
        /*005c*/ 	.byte	0x03, 0x19
        /*005e*/ 	.short	0x0018


	//----- nvinfo : EIATTR_PARAM_CBANK
	.align		4
        /*0060*/ 	.byte	0x04, 0x0a
        /*0062*/ 	.short	(.L_21 - .L_20)
	.align		4
.L_20:
        /*0064*/ 	.word	index@(.nv.constant0._Z4haarPixd)
        /*0068*/ 	.short	0x0380
        /*006a*/ 	.short	0x0018


	//----- nvinfo : EIATTR_SW_WAR
	.align		4
.L_21:
        /*006c*/ 	.byte	0x04, 0x36
        /*006e*/ 	.short	(.L_23 - .L_22)
.L_22:
        /*0070*/ 	.word	0x00000008
.L_23:


//--------------------- .nv.callgraph             --------------------------
	.section	.nv.callgraph,"",@"SHT_CUDA_CALLGRAPH"
	.align	4
	.sectionentsize	8
	.align		4
        /*0000*/ 	.word	0x00000000
	.align		4
        /*0004*/ 	.word	0xffffffff
	.align		4
        /*0008*/ 	.word	0x00000000
	.align		4
        /*000c*/ 	.word	0xfffffffe
	.align		4
        /*0010*/ 	.word	0x00000000
	.align		4
        /*0014*/ 	.word	0xfffffffd
	.align		4
        /*0018*/ 	.word	0x00000000
	.align		4
        /*001c*/ 	.word	0xfffffffc


//--------------------- .text._Z4haarPixd         --------------------------
	.section	.text._Z4haarPixd,"ax",@progbits
	.align	128
        .global         _Z4haarPixd
        .type           _Z4haarPixd,@function
        .size           _Z4haarPixd,(.L_x_19 - _Z4haarPixd)
        .other          _Z4haarPixd,@"STO_CUDA_ENTRY STV_DEFAULT"
_Z4haarPixd:
.text._Z4haarPixd:
[----:B------:R-:W-:Y:S01]  /*0000*/  LDC R1, c[0x0][0x37c] ;  /* 0x0000df00ff017b82 */ /* 0x000fe20000000800 */
[----:B------:R-:W0:Y:S07]  /*0010*/  S2R R13, SR_TID.X ;  /* 0x00000000000d7919 */ /* 0x000e2e0000002100 */
[----:B------:R-:W0:Y:S01]  /*0020*/  LDC R12, c[0x0][0x360] ;  /* 0x0000d800ff0c7b82 */ /* 0x000e220000000800 */
[----:B------:R-:W1:Y:S07]  /*0030*/  S2R R3, SR_TID.Y ;  /* 0x0000000000037919 */ /* 0x000e6e0000002200 */
[----:B------:R-:W0:Y:S08]  /*0040*/  S2UR UR4, SR_CTAID.X ;  /* 0x00000000000479c3 */ /* 0x000e300000002500 */
[----:B------:R-:W1:Y:S08]  /*0050*/  S2UR UR5, SR_CTAID.Y ;  /* 0x00000000000579c3 */ /* 0x000e700000002600 */
[----:B------:R-:W1:Y:S08]  /*0060*/  LDC R4, c[0x0][0x364] ;  /* 0x0000d900ff047b82 */ /* 0x000e700000000800 */
[----:B------:R-:W2:Y:S01]  /*0070*/  LDC.64 R6, c[0x0][0x388] ;  /* 0x0000e200ff067b82 */ /* 0x000ea20000000a00 */
[----:B0-----:R-:W-:Y:S01]  /*0080*/  IMAD R12, R12, UR4, R13 ;  /* 0x000000040c0c7c24 */ /* 0x001fe2000f8e020d */
[----:B------:R-:W0:Y:S04]  /*0090*/  LDCU UR4, c[0x0][0x388] ;  /* 0x00007100ff0477ac */ /* 0x000e280008000800 */
[----:B------:R-:W-:Y:S01]  /*00a0*/  SHF.R.S32.HI R13, RZ, 0x1f, R12 ;  /* 0x0000001fff0d7819 */ /* 0x000fe2000001140c */
[----:B-1----:R-:W-:-:S02]  /*00b0*/  IMAD R4, R4, UR5, R3 ;  /* 0x0000000504047c24 */ /* 0x002fc4000f8e0203 */
[----:B0-----:R-:W-:-:S03]  /*00c0*/  IMAD.U32 R2, RZ, RZ, UR4 ;  /* 0x00000004ff027e24 */ /* 0x001fc6000f8e00ff */
[-C--:B------:R-:W-:Y:S02]  /*00d0*/  ISETP.GT.U32.AND P1, PT, R12, R4.reuse, PT ;  /* 0x000000040c00720c */ /* 0x080fe40003f24070 */
[----:B--2---:R-:W-:Y:S02]  /*00e0*/  ISETP.GE.U32.AND P0, PT, R6, 0x2, PT ;  /* 0x000000020600780c */ /* 0x004fe40003f06070 */
[----:B------:R-:W-:Y:S02]  /*00f0*/  ISETP.GT.AND.EX P1, PT, R13, RZ, PT, P1 ;  /* 0x000000ff0d00720c */ /* 0x000fe40003f24310 */
[----:B------:R-:W-:Y:S02]  /*0100*/  ISETP.GE.AND.EX P0, PT, R7, RZ, PT, P0 ;  /* 0x000000ff0700720c */ /* 0x000fe40003f06300 */
[----:B------:R-:W-:Y:S02]  /*0110*/  SEL R3, R12, R4, P1 ;  /* 0x000000040c037207 */ /* 0x000fe40000800000 */
[----:B------:R-:W-:-:S02]  /*0120*/  SEL R0, R13, RZ, P1 ;  /* 0x000000ff0d007207 */ /* 0x000fc40000800000 */
[----:B------:R-:W-:-:S04]  /*0130*/  ISETP.GE.U32.AND P2, PT, R3, R6, PT ;  /* 0x000000060300720c */ /* 0x000fc80003f46070 */
[----:B------:R-:W-:Y:S02]  /*0140*/  ISETP.GE.OR.EX P0, PT, R0, R7, !P0, P2 ;  /* 0x000000070000720c */ /* 0x000fe40004706720 */
[----:B------:R-:W0:Y:S11]  /*0150*/  LDC R7, c[0x0][0x38c] ;  /* 0x0000e300ff077b82 */ /* 0x000e360000000800 */
[----:B------:R-:W-:Y:S05]  /*0160*/  @P0 EXIT ;  /* 0x000000000000094d */ /* 0x000fea0003800000 */
[----:B------:R-:W1:Y:S01]  /*0170*/  LDC.64 R10, c[0x0][0x390] ;  /* 0x0000e400ff0a7b82 */ /* 0x000e620000000a00 */
[----:B------:R-:W2:Y:S01]  /*0180*/  LDCU.64 UR4, c[0x0][0x358] ;  /* 0x00006b00ff0477ac */ /* 0x000ea20008000a00 */
[----:B------:R-:W3:Y:S01]  /*0190*/  LDCU UR7, c[0x0][0x394] ;  /* 0x00007280ff0777ac */ /* 0x000ee20008000800 */
[----:B------:R-:W4:Y:S02]  /*01a0*/  LDCU.64 UR8, c[0x0][0x380] ;  /* 0x00007000ff0877ac */ /* 0x000f240008000a00 */
.L_x_12:
[--C-:B0-----:R-:W-:Y:S01]  /*01b0*/  SHF.R.U64 R3, R2, 0x1, R7.reuse ;  /* 0x0000000102037819 */ /* 0x101fe20000001207 */
[----:B------:R-:W0:Y:S01]  /*01c0*/  LDC R5, c[0x0][0x394] ;  /* 0x0000e500ff057b82 */ /* 0x000e220000000800 */
[----:B------:R-:W-:Y:S01]  /*01d0*/  SHF.R.U32.HI R0, RZ, 0x1, R7 ;  /* 0x00000001ff007819 */ /* 0x000fe20000011607 */
[----:B------:R-:W0:Y:S01]  /*01e0*/  LDCU UR6, c[0x0][0x390] ;  /* 0x00007200ff0677ac */ /* 0x000e220008000800 */
[----:B------:R-:W-:Y:S01]  /*01f0*/  ISETP.GT.U32.AND P0, PT, R3, R4, PT ;  /* 0x000000040300720c */ /* 0x000fe20003f04070 */
[----:B------:R-:W-:Y:S03]  /*0200*/  BSSY.RECONVERGENT B0, `(.L_x_0) ;  /* 0x000003a000007945 */ /* 0x000fe60003800200 */
[----:B------:R-:W-:-:S13]  /*0210*/  ISETP.GT.U32.AND.EX P0, PT, R0, RZ, PT, P0 ;  /* 0x000000ff0000720c */ /* 0x000fda0003f04100 */
[----:B-12---:R-:W-:Y:S05]  /*0220*/  @!P0 BRA `(.L_x_1) ;  /* 0x0000000000dc8947 */ /* 0x006fea0003800000 */
[----:B------:R-:W-:Y:S02]  /*0230*/  IMAD R15, R7, R4, RZ ;  /* 0x00000004070f7224 */ /* 0x000fe400078e02ff */
[----:B------:R-:W-:-:S04]  /*0240*/  IMAD.WIDE.U32 R8, R4, R2, R12 ;  /* 0x0000000204087225 */ /* 0x000fc800078e000c */
[----:B------:R-:W-:Y:S01]  /*0250*/  IMAD.IADD R9, R9, 0x1, R15 ;  /* 0x0000000109097824 */ /* 0x000fe200078e020f */
[----:B----4-:R-:W-:-:S04]  /*0260*/  LEA R26, P0, R8, UR8, 0x2 ;  /* 0x00000008081a7c11 */ /* 0x010fc8000f8010ff */
[----:B------:R-:W-:Y:S02]  /*0270*/  LEA.HI.X R27, R8, UR9, R9, 0x2, P0 ;  /* 0x00000009081b7c11 */ /* 0x000fe400080f1409 */
[----:B------:R-:W-:-:S03]  /*0280*/  LEA R24, P0, R3, R26, 0x2 ;  /* 0x0000001a03187211 */ /* 0x000fc600078010ff */
[----:B--2---:R-:W2:Y:S01]  /*0290*/  LDG.E R31, desc[UR4][R26.64] ;  /* 0x000000041a1f7981 */ /* 0x004ea2000c1e1900 */
[----:B------:R-:W-:-:S05]  /*02a0*/  LEA.HI.X R25, R3, R27, R0, 0x2, P0 ;  /* 0x0000001b03197211 */ /* 0x000fca00000f1400 */
[----:B------:R-:W2:Y:S01]  /*02b0*/  LDG.E R32, desc[UR4][R24.64] ;  /* 0x0000000418207981 */ /* 0x000ea2000c1e1900 */
[----:B---3--:R-:W1:Y:S01]  /*02c0*/  MUFU.RCP64H R9, UR7 ;  /* 0x0000000700097d08 */ /* 0x008e620008001800 */
[----:B------:R-:W-:-:S06]  /*02d0*/  IMAD.MOV.U32 R8, RZ, RZ, 0x1 ;  /* 0x00000001ff087424 */ /* 0x000fcc00078e00ff */
[----:B-1----:R-:W-:-:S08]  /*02e0*/  DFMA R14, R8, -R10, 1 ;  /* 0x3ff00000080e742b */ /* 0x002fd0000000080a */
[----:B------:R-:W-:-:S08]  /*02f0*/  DFMA R14, R14, R14, R14 ;  /* 0x0000000e0e0e722b */ /* 0x000fd0000000000e */
[----:B------:R-:W-:-:S08]  /*0300*/  DFMA R14, R8, R14, R8 ;  /* 0x0000000e080e722b */ /* 0x000fd00000000008 */
[----:B------:R-:W-:-:S08]  /*0310*/  DFMA R8, R14, -R10, 1 ;  /* 0x3ff000000e08742b */ /* 0x000fd0000000080a */
[----:B------:R-:W-:Y:S01]  /*0320*/  DFMA R8, R14, R8, R14 ;  /* 0x000000080e08722b */ /* 0x000fe2000000000e */
[----:B------:R-:W-:Y:S01]  /*0330*/  BSSY.RECONVERGENT B1, `(.L_x_2) ;  /* 0x000000e000017945 */ /* 0x000fe20003800200 */
[----:B--2---:R-:W-:-:S06]  /*0340*/  IMAD.IADD R18, R31, 0x1, R32 ;  /* 0x000000011f127824 */ /* 0x004fcc00078e0220 */
[----:B------:R-:W1:Y:S02]  /*0350*/  I2F.F64 R18, R18 ;  /* 0x0000001200127312 */ /* 0x000e640000201c00 */
[----:B-1----:R-:W-:-:S08]  /*0360*/  DMUL R14, R18, R8 ;  /* 0x00000008120e7228 */ /* 0x002fd00000000000 */
[----:B------:R-:W-:-:S08]  /*0370*/  DFMA R16, R14, -R10, R18 ;  /* 0x8000000a0e10722b */ /* 0x000fd00000000012 */
[----:B------:R-:W-:Y:S01]  /*0380*/  DFMA R8, R8, R16, R14 ;  /* 0x000000100808722b */ /* 0x000fe2000000000e */
[----:B------:R-:W-:-:S09]  /*0390*/  FSETP.GEU.AND P1, PT, |R19|, 6.5827683646048100446e-37, PT ;  /* 0x036000001300780b */ /* 0x000fd20003f2e200 */
[----:B------:R-:W-:-:S05]  /*03a0*/  FFMA R6, RZ, UR7, R9 ;  /* 0x00000007ff067c23 */ /* 0x000fca0008000009 */
[----:B------:R-:W-:-:S13]  /*03b0*/  FSETP.GT.AND P0, PT, |R6|, 1.469367938527859385e-39, PT ;  /* 0x001000000600780b */ /* 0x000fda0003f04200 */
[----:B------:R-:W-:Y:S05]  /*03c0*/  @P0 BRA P1, `(.L_x_3) ;  /* 0x0000000000100947 */ /* 0x000fea0000800000 */
[----:B------:R-:W-:-:S07]  /*03d0*/  MOV R6, 0x3f0 ;  /* 0x000003f000067802 */ /* 0x000fce0000000f00 */
[----:B0-----:R-:W-:Y:S05]  /*03e0*/  CALL.REL.NOINC `($__internal_0_$__cuda_sm20_div_rn_f64_full) ;  /* 0x0000000400987944 */ /* 0x001fea0003c00000 */
[----:B------:R-:W-:Y:S02]  /*03f0*/  IMAD.MOV.U32 R8, RZ, RZ, R14 ;  /* 0x000000ffff087224 */ /* 0x000fe400078e000e */
[----:B------:R-:W-:-:S07]  /*0400*/  IMAD.MOV.U32 R9, RZ, RZ, R15 ;  /* 0x000000ffff097224 */ /* 0x000fce00078e000f */
.L_x_3:
[----:B0-----:R-:W-:Y:S05]  /*0410*/  BSYNC.RECONVERGENT B1 ;  /* 0x0000000000017941 */ /* 0x001fea0003800200 */
.L_x_2:
[----:B------:R-:W0:Y:S01]  /*0420*/  MUFU.RCP64H R15, UR7 ;  /* 0x00000007000f7d08 */ /* 0x000e220008001800 */
[----:B------:R-:W-:Y:S01]  /*0430*/  IMAD.MOV.U32 R14, RZ, RZ, 0x1 ;  /* 0x00000001ff0e7424 */ /* 0x000fe200078e00ff */
[----:B------:R-:W-:Y:S01]  /*0440*/  BSSY.RECONVERGENT B1, `(.L_x_4) ;  /* 0x0000012000017945 */ /* 0x000fe20003800200 */
[----:B------:R-:W-:-:S05]  /*0450*/  IMAD.IADD R18, R31, 0x1, -R32 ;  /* 0x000000011f127824 */ /* 0x000fca00078e0a20 */
[----:B------:R-:W-:Y:S08]  /*0460*/  F2I.F64.TRUNC R31, R8 ;  /* 0x00000008001f7311 */ /* 0x000ff0000030d100 */
[----:B------:R-:W1:Y:S01]  /*0470*/  I2F.F64 R18, R18 ;  /* 0x0000001200127312 */ /* 0x000e620000201c00 */
[----:B0-----:R-:W-:-:S08]  /*0480*/  DFMA R16, R14, -R10, 1 ;  /* 0x3ff000000e10742b */ /* 0x001fd0000000080a */
[----:B------:R-:W-:Y:S01]  /*0490*/  DFMA R16, R16, R16, R16 ;  /* 0x000000101010722b */ /* 0x000fe20000000010 */
[----:B-1----:R-:W-:-:S07]  /*04a0*/  FSETP.GEU.AND P1, PT, |R19|, 6.5827683646048100446e-37, PT ;  /* 0x036000001300780b */ /* 0x002fce0003f2e200 */
[----:B------:R-:W-:-:S08]  /*04b0*/  DFMA R16, R14, R16, R14 ;  /* 0x000000100e10722b */ /* 0x000fd0000000000e */
[----:B------:R-:W-:-:S08]  /*04c0*/  DFMA R14, R16, -R10, 1 ;  /* 0x3ff00000100e742b */ /* 0x000fd0000000080a */
[----:B------:R-:W-:-:S08]  /*04d0*/  DFMA R20, R16, R14, R16 ;  /* 0x0000000e1014722b */ /* 0x000fd00000000010 */
[----:B------:R-:W-:-:S08]  /*04e0*/  DMUL R14, R20, R18 ;  /* 0x00000012140e7228 */ /* 0x000fd00000000000 */
[----:B------:R-:W-:-:S08]  /*04f0*/  DFMA R16, R14, -R10, R18 ;  /* 0x8000000a0e10722b */ /* 0x000fd00000000012 */
[----:B------:R-:W-:-:S10]  /*0500*/  DFMA R14, R20, R16, R14 ;  /* 0x00000010140e722b */ /* 0x000fd4000000000e */
[----:B------:R-:W-:-:S05]  /*0510*/  FFMA R6, RZ, UR7, R15 ;  /* 0x00000007ff067c23 */ /* 0x000fca000800000f */
[----:B------:R-:W-:-:S13]  /*0520*/  FSETP.GT.AND P0, PT, |R6|, 1.469367938527859385e-39, PT ;  /* 0x001000000600780b */ /* 0x000fda0003f04200 */
[----:B------:R-:W-:Y:S05]  /*0530*/  @P0 BRA P1, `(.L_x_5) ;  /* 0x0000000000080947 */ /* 0x000fea0000800000 */
[----:B------:R-:W-:-:S07]  /*0540*/  MOV R6, 0x560 ;  /* 0x0000056000067802 */ /* 0x000fce0000000f00 */
[----:B------:R-:W-:Y:S05]  /*0550*/  CALL.REL.NOINC `($__internal_0_$__cuda_sm20_div_rn_f64_full) ;  /* 0x00000004003c7944 */ /* 0x000fea0003c00000 */
.L_x_5:
[----:B------:R-:W-:Y:S05]  /*0560*/  BSYNC.RECONVERGENT B1 ;  /* 0x0000000000017941 */ /* 0x000fea0003800200 */
.L_x_4:
[----:B------:R-:W0:Y:S01]  /*0570*/  F2I.F64.TRUNC R15, R14 ;  /* 0x0000000e000f7311 */ /* 0x000e22000030d100 */
[----:B------:R1:W-:Y:S04]  /*0580*/  STG.E desc[UR4][R26.64], R31 ;  /* 0x0000001f1a007986 */ /* 0x0003e8000c101904 */
[----:B0-----:R1:W-:Y:S02]  /*0590*/  STG.E desc[UR4][R24.64], R15 ;  /* 0x0000000f18007986 */ /* 0x0013e4000c101904 */
.L_x_1:
[----:B0-234-:R-:W-:Y:S05]  /*05a0*/  BSYNC.RECONVERGENT B0 ;  /* 0x0000000000007941 */ /* 0x01dfea0003800200 */
.L_x_0:
[----:B------:R-:W-:Y:S01]  /*05b0*/  ISETP.GT.U32.AND P0, PT, R3, R12, PT ;  /* 0x0000000c0300720c */ /* 0x000fe20003f04070 */
[----:B------:R-:W-:Y:S03]  /*05c0*/  BSSY.RECONVERGENT B0, `(.L_x_6) ;  /* 0x0000042000007945 */ /* 0x000fe60003800200 */
[----:B------:R-:W-:-:S13]  /*05d0*/  ISETP.GT.AND.EX P0, PT, R0, R13, PT, P0 ;  /* 0x0000000d0000720c */ /* 0x000fda0003f04300 */
[----:B------:R-:W-:Y:S05]  /*05e0*/  @!P0 BRA `(.L_x_7) ;  /* 0x0000000000fc8947 */ /* 0x000fea0003800000 */
[C---:B------:R-:W-:Y:S01]  /*05f0*/  IADD3 R17, P0, PT, R4.reuse, R3, RZ ;  /* 0x0000000304117210 */ /* 0x040fe20007f1e0ff */
[----:B------:R-:W-:Y:S02]  /*0600*/  IMAD.MOV.U32 R14, RZ, RZ, R12 ;  /* 0x000000ffff0e7224 */ /* 0x000fe400078e000c */
[----:B-1----:R-:W-:Y:S02]  /*0610*/  IMAD.MOV.U32 R15, RZ, RZ, R13 ;  /* 0x000000ffff0f7224 */ /* 0x002fe400078e000d */
[----:B------:R-:W-:Y:S02]  /*0620*/  IMAD.X R9, RZ, RZ, R0, P0 ;  /* 0x000000ffff097224 */ /* 0x000fe400000e0600 */
[----:B------:R-:W-:Y:S02]  /*0630*/  IMAD R19, R7, R4, RZ ;  /* 0x0000000407137224 */ /* 0x000fe400078e02ff */
[-C--:B------:R-:W-:Y:S02]  /*0640*/  IMAD R6, R9, R2.reuse, RZ ;  /* 0x0000000209067224 */ /* 0x080fe400078e02ff */
[----:B------:R-:W-:-:S04]  /*0650*/  IMAD.WIDE.U32 R8, R4, R2, R14 ;  /* 0x0000000204087225 */ /* 0x000fc800078e000e */
[----:B------:R-:W-:Y:S01]  /*0660*/  IMAD.WIDE.U32 R14, R2, R17, R14 ;  /* 0x00000011020e7225 */ /* 0x000fe200078e000e */
[----:B------:R-:W-:-:S03]  /*0670*/  LEA R26, P1, R8, UR8, 0x2 ;  /* 0x00000008081a7c11 */ /* 0x000fc6000f8210ff */
[----:B------:R-:W-:Y:S01]  /*0680*/  IMAD R17, R7, R17, R6 ;  /* 0x0000001107117224 */ /* 0x000fe200078e0206 */
[----:B------:R-:W-:Y:S01]  /*0690*/  LEA R24, P0, R14, UR8, 0x2 ;  /* 0x000000080e187c11 */ /* 0x000fe2000f8010ff */
[----:B------:R-:W-:Y:S02]  /*06a0*/  IMAD.IADD R19, R9, 0x1, R19 ;  /* 0x0000000109137824 */ /* 0x000fe400078e0213 */
[----:B------:R-:W-:-:S03]  /*06b0*/  IMAD.IADD R9, R15, 0x1, R17 ;  /* 0x000000010f097824 */ /* 0x000fc600078e0211 */
[----:B------:R-:W-:Y:S02]  /*06c0*/  LEA.HI.X R27, R8, UR9, R19, 0x2, P1 ;  /* 0x00000009081b7c11 */ /* 0x000fe400088f1413 */
[----:B------:R-:W-:-:S03]  /*06d0*/  LEA.HI.X R25, R14, UR9, R9, 0x2, P0 ;  /* 0x000000090e197c11 */ /* 0x000fc600080f1409 */
[----:B------:R-:W2:Y:S04]  /*06e0*/  LDG.E R31, desc[UR4][R26.64] ;  /* 0x000000041a1f7981 */ /* 0x000ea8000c1e1900 */
[----:B------:R-:W2:Y:S01]  /*06f0*/  LDG.E R32, desc[UR4][R24.64] ;  /* 0x0000000418207981 */ /* 0x000ea2000c1e1900 */
[----:B------:R-:W0:Y:S01]  /*0700*/  MUFU.RCP64H R9, UR7 ;  /* 0x0000000700097d08 */ /* 0x000e220008001800 */
[----:B------:R-:W-:Y:S01]  /*0710*/  IMAD.MOV.U32 R8, RZ, RZ, 0x1 ;  /* 0x00000001ff087424 */ /* 0x000fe200078e00ff */
[----:B------:R-:W-:Y:S05]  /*0720*/  BSSY.RECONVERGENT B1, `(.L_x_8) ;  /* 0x0000013000017945 */ /* 0x000fea0003800200 */
[----:B0-----:R-:W-:-:S08]  /*0730*/  DFMA R14, R8, -R10, 1 ;  /* 0x3ff00000080e742b */ /* 0x001fd0000000080a */
[----:B------:R-:W-:-:S08]  /*0740*/  DFMA R14, R14, R14, R14 ;  /* 0x0000000e0e0e722b */ /* 0x000fd0000000000e */
[----:B------:R-:W-:-:S08]  /*0750*/  DFMA R14, R8, R14, R8 ;  /* 0x0000000e080e722b */ /* 0x000fd00000000008 */
[----:B------:R-:W-:-:S08]  /*0760*/  DFMA R8, R14, -R10, 1 ;  /* 0x3ff000000e08742b */ /* 0x000fd0000000080a */
[----:B------:R-:W-:Y:S01]  /*0770*/  DFMA R16, R14, R8, R14 ;  /* 0x000000080e10722b */ /* 0x000fe2000000000e */
[----:B--2---:R-:W-:-:S06]  /*0780*/  IMAD.IADD R18, R31, 0x1, R32 ;  /* 0x000000011f127824 */ /* 0x004fcc00078e0220 */
[----:B------:R-:W0:Y:S02]  /*0790*/  I2F.F64 R18, R18 ;  /* 0x0000001200127312 */ /* 0x000e240000201c00 */
[----:B0-----:R-:W-:Y:S01]  /*07a0*/  DMUL R8, R16, R18 ;  /* 0x0000001210087228 */ /* 0x001fe20000000000 */
[----:B------:R-:W-:-:S07]  /*07b0*/  FSETP.GEU.AND P1, PT, |R19|, 6.5827683646048100446e-37, PT ;  /* 0x036000001300780b */ /* 0x000fce0003f2e200 */
[----:B------:R-:W-:-:S08]  /*07c0*/  DFMA R14, R8, -R10, R18 ;  /* 0x8000000a080e722b */ /* 0x000fd00000000012 */
[----:B------:R-:W-:-:S10]  /*07d0*/  DFMA R8, R16, R14, R8 ;  /* 0x0000000e1008722b */ /* 0x000fd40000000008 */
[----:B------:R-:W-:-:S05]  /*07e0*/  FFMA R6, RZ, UR7, R9 ;  /* 0x00000007ff067c23 */ /* 0x000fca0008000009 */
[----:B------:R-:W-:-:S13]  /*07f0*/  FSETP.GT.AND P0, PT, |R6|, 1.469367938527859385e-39, PT ;  /* 0x001000000600780b */ /* 0x000fda0003f04200 */
[----:B------:R-:W-:Y:S05]  /*0800*/  @P0 BRA P1, `(.L_x_9) ;  /* 0x0000000000100947 */ /* 0x000fea0000800000 */
[----:B------:R-:W-:-:S07]  /*0810*/  MOV R6, 0x830 ;  /* 0x0000083000067802 */ /* 0x000fce0000000f00 */
[----:B------:R-:W-:Y:S05]  /*0820*/  CALL.REL.NOINC `($__internal_0_$__cuda_sm20_div_rn_f64_full) ;  /* 0x0000000000887944 */ /* 0x000fea0003c00000 */
[----:B------:R-:W-:Y:S02]  /*0830*/  IMAD.MOV.U32 R8, RZ, RZ, R14 ;  /* 0x000000ffff087224 */ /* 0x000fe400078e000e */
[----:B------:R-:W-:-:S07]  /*0840*/  IMAD.MOV.U32 R9, RZ, RZ, R15 ;  /* 0x000000ffff097224 */ /* 0x000fce00078e000f */
.L_x_9:
[----:B------:R-:W-:Y:S05]  /*0850*/  BSYNC.RECONVERGENT B1 ;  /* 0x0000000000017941 */ /* 0x000fea0003800200 */
.L_x_8:
        /* <DEDUP_REMOVED lines=20> */
.L_x_11:
[----:B------:R-:W-:Y:S05]  /*09a0*/  BSYNC.RECONVERGENT B1 ;  /* 0x0000000000017941 */ /* 0x000fea0003800200 */
.L_x_10:
[----:B------:R-:W0:Y:S01]  /*09b0*/  F2I.F64.TRUNC R15, R14 ;  /* 0x0000000e000f7311 */ /* 0x000e22000030d100 */
[----:B------:R2:W-:Y:S04]  /*09c0*/  STG.E desc[UR4][R26.64], R31 ;  /* 0x0000001f1a007986 */ /* 0x0005e8000c101904 */
[----:B0-----:R2:W-:Y:S02]  /*09d0*/  STG.E desc[UR4][R24.64], R15 ;  /* 0x0000000f18007986 */ /* 0x0015e4000c101904 */
.L_x_7:
[----:B------:R-:W-:Y:S05]  /*09e0*/  BSYNC.RECONVERGENT B0 ;  /* 0x0000000000007941 */ /* 0x000fea0003800200 */
.L_x_6:
[----:B------:R-:W-:Y:S01]  /*09f0*/  ISETP.GT.U32.AND P0, PT, R2, 0x3, PT ;  /* 0x000000030200780c */ /* 0x000fe20003f04070 */
[----:B------:R-:W-:-:S03]  /*0a00*/  IMAD.MOV.U32 R2, RZ, RZ, R3 ;  /* 0x000000ffff027224 */ /* 0x000fc600078e0003 */
[----:B------:R-:W-:Y:S01]  /*0a10*/  ISETP.GT.U32.AND.EX P0, PT, R7, RZ, PT, P0 ;  /* 0x000000ff0700720c */ /* 0x000fe20003f04100 */
[----:B------:R-:W-:-:S12]  /*0a20*/  IMAD.MOV.U32 R7, RZ, RZ, R0 ;  /* 0x000000ffff077224 */ /* 0x000fd800078e0000 */
[----:B------:R-:W-:Y:S05]  /*0a30*/  @P0 BRA `(.L_x_12) ;  /* 0xfffffff400dc0947 */ /* 0x000fea000383ffff */
[----:B------:R-:W-:Y:S05]  /*0a40*/  EXIT ;  /* 0x000000000000794d */ /* 0x000fea0003800000 */
        .weak           $__internal_0_$__cuda_sm20_div_rn_f64_full
        .type           $__internal_0_$__cuda_sm20_div_rn_f64_full,@function
        .size           $__internal_0_$__cuda_sm20_div_rn_f64_full,(.L_x_19 - $__internal_0_$__cuda_sm20_div_rn_f64_full)
$__internal_0_$__cuda_sm20_div_rn_f64_full:
[C---:B------:R-:W-:Y:S01]  /*0a50*/  FSETP.GEU.AND P0, PT, |R5|.reuse, 1.469367938527859385e-39, PT ;  /* 0x001000000500780b */ /* 0x040fe20003f0e200 */
[----:B------:R-:W-:Y:S01]  /*0a60*/  IMAD.U32 R16, RZ, RZ, UR6 ;  /* 0x00000006ff107e24 */ /* 0x000fe2000f8e00ff */
[----:B------:R-:W-:Y:S01]  /*0a70*/  LOP3.LUT R8, R5, 0x800fffff, RZ, 0xc0, !PT ;  /* 0x800fffff05087812 */ /* 0x000fe200078ec0ff */
[----:B------:R-:W-:Y:S01]  /*0a80*/  IMAD.MOV.U32 R17, RZ, RZ, R5 ;  /* 0x000000ffff117224 */ /* 0x000fe200078e0005 */
[C---:B------:R-:W-:Y:S01]  /*0a90*/  FSETP.GEU.AND P2, PT, |R19|.reuse, 1.469367938527859385e-39, PT ;  /* 0x001000001300780b */ /* 0x040fe20003f4e200 */
[----:B------:R-:W-:Y:S01]  /*0aa0*/  IMAD.U32 R14, RZ, RZ, UR6 ;  /* 0x00000006ff0e7e24 */ /* 0x000fe2000f8e00ff */
[----:B------:R-:W-:Y:S01]  /*0ab0*/  LOP3.LUT R15, R8, 0x3ff00000, RZ, 0xfc, !PT ;  /* 0x3ff00000080f7812 */ /* 0x000fe200078efcff */
[----:B------:R-:W-:Y:S01]  /*0ac0*/  IMAD.MOV.U32 R20, RZ, RZ, 0x1 ;  /* 0x00000001ff147424 */ /* 0x000fe200078e00ff */
[----:B------:R-:W-:Y:S01]  /*0ad0*/  LOP3.LUT R8, R19, 0x7ff00000, RZ, 0xc0, !PT ;  /* 0x7ff0000013087812 */ /* 0x000fe200078ec0ff */
[----:B------:R-:W-:Y:S01]  /*0ae0*/  BSSY.RECONVERGENT B2, `(.L_x_13) ;  /* 0x0000050000027945 */ /* 0x000fe20003800200 */
[----:B------:R-:W-:-:S03]  /*0af0*/  LOP3.LUT R29, R5, 0x7ff00000, RZ, 0xc0, !PT ;  /* 0x7ff00000051d7812 */ /* 0x000fc600078ec0ff */
[----:B------:R-:W-:Y:S01]  /*0b00*/  @!P0 DMUL R14, R16, 8.98846567431157953865e+307 ;  /* 0x7fe00000100e8828 */ /* 0x000fe20000000000 */
[C---:B------:R-:W-:Y:S01]  /*0b10*/  ISETP.GE.U32.AND P1, PT, R8.reuse, R29, PT ;  /* 0x0000001d0800720c */ /* 0x040fe20003f26070 */
[----:B------:R-:W-:Y:S02]  /*0b20*/  IMAD.MOV.U32 R28, RZ, RZ, R8 ;  /* 0x000000ffff1c7224 */ /* 0x000fe400078e0008 */
[----:B------:R-:W-:Y:S01]  /*0b30*/  @!P2 LOP3.LUT R9, R17, 0x7ff00000, RZ, 0xc0, !PT ;  /* 0x7ff000001109a812 */ /* 0x000fe200078ec0ff */
[----:B------:R-:W-:Y:S01]  /*0b40*/  @!P2 IMAD.MOV.U32 R22, RZ, RZ, RZ ;  /* 0x000000ffff16a224 */ /* 0x000fe200078e00ff */
[----:B------:R-:W0:Y:S02]  /*0b50*/  MUFU.RCP64H R21, R15 ;  /* 0x0000000f00157308 */ /* 0x000e240000001800 */
[----:B------:R-:W-:Y:S01]  /*0b60*/  @!P2 ISETP.GE.U32.AND P3, PT, R8, R9, PT ;  /* 0x000000090800a20c */ /* 0x000fe20003f66070 */
[----:B------:R-:W-:Y:S01]  /*0b70*/  IMAD.MOV.U32 R9, RZ, RZ, 0x1ca00000 ;  /* 0x1ca00000ff097424 */ /* 0x000fe200078e00ff */
[----:B------:R-:W-:-:S04]  /*0b80*/  @!P0 LOP3.LUT R29, R15, 0x7ff00000, RZ, 0xc0, !PT ;  /* 0x7ff000000f1d8812 */ /* 0x000fc800078ec0ff */
[----:B------:R-:W-:Y:S01]  /*0b90*/  @!P2 SEL R23, R9, 0x63400000, !P3 ;  /* 0x634000000917a807 */ /* 0x000fe20005800000 */
[----:B0-----:R-:W-:-:S08]  /*0ba0*/  DFMA R34, R20, -R14, 1 ;  /* 0x3ff000001422742b */ /* 0x001fd0000000080e */
[----:B------:R-:W-:-:S08]  /*0bb0*/  DFMA R34, R34, R34, R34 ;  /* 0x000000222222722b */ /* 0x000fd00000000022 */
[----:B------:R-:W-:Y:S01]  /*0bc0*/  DFMA R34, R20, R34, R20 ;  /* 0x000000221422722b */ /* 0x000fe20000000014 */
[--C-:B------:R-:W-:Y:S02]  /*0bd0*/  @!P2 LOP3.LUT R20, R23, 0x80000000, R19.reuse, 0xf8, !PT ;  /* 0x800000001714a812 */ /* 0x100fe400078ef813 */
[----:B------:R-:W-:Y:S02]  /*0be0*/  SEL R21, R9, 0x63400000, !P1 ;  /* 0x6340000009157807 */ /* 0x000fe40004800000 */
[----:B------:R-:W-:Y:S01]  /*0bf0*/  @!P2 LOP3.LUT R23, R20, 0x100000, RZ, 0xfc, !PT ;  /* 0x001000001417a812 */ /* 0x000fe200078efcff */
[----:B------:R-:W-:Y:S01]  /*0c00*/  IMAD.MOV.U32 R20, RZ, RZ, R18 ;  /* 0x000000ffff147224 */ /* 0x000fe200078e0012 */
[----:B------:R-:W-:Y:S01]  /*0c10*/  LOP3.LUT R21, R21, 0x800fffff, R19, 0xf8, !PT ;  /* 0x800fffff15157812 */ /* 0x000fe200078ef813 */
[----:B------:R-:W-:-:S05]  /*0c20*/  DFMA R36, R34, -R14, 1 ;  /* 0x3ff000002224742b */ /* 0x000fca000000080e */
[----:B------:R-:W-:-:S03]  /*0c30*/  @!P2 DFMA R20, R20, 2, -R22 ;  /* 0x400000001414a82b */ /* 0x000fc60000000816 */
[----:B------:R-:W-:-:S07]  /*0c40*/  DFMA R36, R34, R36, R34 ;  /* 0x000000242224722b */ /* 0x000fce0000000022 */
[----:B------:R-:W-:Y:S01]  /*0c50*/  @!P2 LOP3.LUT R28, R21, 0x7ff00000, RZ, 0xc0, !PT ;  /* 0x7ff00000151ca812 */ /* 0x000fe200078ec0ff */
[----:B------:R-:W-:-:S04]  /*0c60*/  DMUL R34, R36, R20 ;  /* 0x0000001424227228 */ /* 0x000fc80000000000 */
[----:B------:R-:W-:-:S04]  /*0c70*/  VIADD R30, R28, 0xffffffff ;  /* 0xffffffff1c1e7836 */ /* 0x000fc80000000000 */
[----:B------:R-:W-:Y:S01]  /*0c80*/  DFMA R22, R34, -R14, R20 ;  /* 0x8000000e2216722b */ /* 0x000fe20000000014 */
[----:B------:R-:W-:Y:S01]  /*0c90*/  ISETP.GT.U32.AND P0, PT, R30, 0x7feffffe, PT ;  /* 0x7feffffe1e00780c */ /* 0x000fe20003f04070 */
[----:B------:R-:W-:-:S05]  /*0ca0*/  VIADD R30, R29, 0xffffffff ;  /* 0xffffffff1d1e7836 */ /* 0x000fca0000000000 */
[----:B------:R-:W-:Y:S01]  /*0cb0*/  ISETP.GT.U32.OR P0, PT, R30, 0x7feffffe, P0 ;  /* 0x7feffffe1e00780c */ /* 0x000fe20000704470 */
[----:B------:R-:W-:-:S12]  /*0cc0*/  DFMA R22, R36, R22, R34 ;  /* 0x000000162416722b */ /* 0x000fd80000000022 */
[----:B------:R-:W-:Y:S05]  /*0cd0*/  @P0 BRA `(.L_x_14) ;  /* 0x00000000006c0947 */ /* 0x000fea0003800000 */
[----:B------:R-:W-:Y:S01]  /*0ce0*/  LOP3.LUT R19, R17, 0x7ff00000, RZ, 0xc0, !PT ;  /* 0x7ff0000011137812 */ /* 0x000fe200078ec0ff */
[----:B------:R-:W-:-:S03]  /*0cf0*/  IMAD.MOV.U32 R28, RZ, RZ, RZ ;  /* 0x000000ffff1c7224 */ /* 0x000fc600078e00ff */
[CC--:B------:R-:W-:Y:S02]  /*0d00*/  VIADDMNMX R18, R8.reuse, -R19.reuse, 0xb9600000, !PT ;  /* 0xb960000008127446 */ /* 0x0c0fe40007800913 */
[----:B------:R-:W-:Y:S02]  /*0d10*/  ISETP.GE.U32.AND P0, PT, R8, R19, PT ;  /* 0x000000130800720c */ /* 0x000fe40003f06070 */
[----:B------:R-:W-:Y:S02]  /*0d20*/  VIMNMX R18, PT, PT, R18, 0x46a00000, PT ;  /* 0x46a0000012127848 */ /* 0x000fe40003fe0100 */
[----:B------:R-:W-:-:S05]  /*0d30*/  SEL R9, R9, 0x63400000, !P0 ;  /* 0x6340000009097807 */ /* 0x000fca0004000000 */
[----:B------:R-:W-:-:S04]  /*0d40*/  IMAD.IADD R18, R18, 0x1, -R9 ;  /* 0x0000000112127824 */ /* 0x000fc800078e0a09 */
[----:B------:R-:W-:-:S06]  /*0d50*/  VIADD R29, R18, 0x7fe00000 ;  /* 0x7fe00000121d7836 */ /* 0x000fcc0000000000 */
[----:B------:R-:W-:-:S10]  /*0d60*/  DMUL R8, R22, R28 ;  /* 0x0000001c16087228 */ /* 0x000fd40000000000 */
[----:B------:R-:W-:-:S13]  /*0d70*/  FSETP.GTU.AND P0, PT, |R9|, 1.469367938527859385e-39, PT ;  /* 0x001000000900780b */ /* 0x000fda0003f0c200 */
[----:B------:R-:W-:Y:S05]  /*0d80*/  @P0 BRA `(.L_x_15) ;  /* 0x0000000000940947 */ /* 0x000fea0003800000 */
[----:B------:R-:W-:Y:S01]  /*0d90*/  DFMA R14, R22, -R14, R20 ;  /* 0x8000000e160e722b */ /* 0x000fe20000000014 */
[----:B------:R-:W-:-:S09]  /*0da0*/  IMAD.MOV.U32 R28, RZ, RZ, RZ ;  /* 0x000000ffff1c7224 */ /* 0x000fd200078e00ff */
[C---:B------:R-:W-:Y:S02]  /*0db0*/  FSETP.NEU.AND P0, PT, R15.reuse, RZ, PT ;  /* 0x000000ff0f00720b */ /* 0x040fe40003f0d000 */
[----:B------:R-:W-:-:S04]  /*0dc0*/  LOP3.LUT R17, R15, 0x80000000, R17, 0x48, !PT ;  /* 0x800000000f117812 */ /* 0x000fc800078e4811 */
[----:B------:R-:W-:-:S07]  /*0dd0*/  LOP3.LUT R29, R17, R29, RZ, 0xfc, !PT ;  /* 0x0000001d111d7212 */ /* 0x000fce00078efcff */
[----:B------:R-:W-:Y:S05]  /*0de0*/  @!P0 BRA `(.L_x_15) ;  /* 0x00000000007c8947 */ /* 0x000fea0003800000 */
[----:B------:R-:W-:Y:S02]  /*0df0*/  IMAD.MOV R15, RZ, RZ, -R18 ;  /* 0x000000ffff0f7224 */ /* 0x000fe400078e0a12 */
[----:B------:R-:W-:-:S06]  /*0e00*/  IMAD.MOV.U32 R14, RZ, RZ, RZ ;  /* 0x000000ffff0e7224 */ /* 0x000fcc00078e00ff */
[----:B------:R-:W-:Y:S02]  /*0e10*/  DFMA R14, R8, -R14, R22 ;  /* 0x8000000e080e722b */ /* 0x000fe40000000016 */
[----:B------:R-:W-:-:S04]  /*0e20*/  DMUL.RP R22, R22, R28 ;  /* 0x0000001c16167228 */ /* 0x000fc80000008000 */
[----:B------:R-:W-:-:S04]  /*0e30*/  IADD3 R14, PT, PT, -R18, -0x43300000, RZ ;  /* 0xbcd00000120e7810 */ /* 0x000fc80007ffe1ff */
[----:B------:R-:W-:Y:S02]  /*0e40*/  FSETP.NEU.AND P0, PT, |R15|, R14, PT ;  /* 0x0000000e0f00720b */ /* 0x000fe40003f0d200 */
[----:B------:R-:W-:Y:S02]  /*0e50*/  LOP3.LUT R17, R23, R17, RZ, 0x3c, !PT ;  /* 0x0000001117117212 */ /* 0x000fe400078e3cff */
[----:B------:R-:W-:Y:S02]  /*0e60*/  FSEL R8, R22, R8, !P0 ;  /* 0x0000000816087208 */ /* 0x000fe40004000000 */
[----:B------:R-:W-:Y:S01]  /*0e70*/  FSEL R9, R17, R9, !P0 ;  /* 0x0000000911097208 */ /* 0x000fe20004000000 */
[----:B------:R-:W-:Y:S06]  /*0e80*/  BRA `(.L_x_15) ;  /* 0x0000000000547947 */ /* 0x000fec0003800000 */
.L_x_14:
[----:B------:R-:W-:-:S14]  /*0e90*/  DSETP.NAN.AND P0, PT, R18, R18, PT ;  /* 0x000000121200722a */ /* 0x000fdc0003f08000 */
[----:B------:R-:W-:Y:S05]  /*0ea0*/  @P0 BRA `(.L_x_16) ;  /* 0x0000000000440947 */ /* 0x000fea0003800000 */
[----:B------:R-:W-:-:S14]  /*0eb0*/  DSETP.NAN.AND P0, PT, R16, R16, PT ;  /* 0x000000101000722a */ /* 0x000fdc0003f08000 */
[----:B------:R-:W-:Y:S05]  /*0ec0*/  @P0 BRA `(.L_x_17) ;  /* 0x0000000000300947 */ /* 0x000fea0003800000 */
[----:B------:R-:W-:Y:S01]  /*0ed0*/  ISETP.NE.AND P0, PT, R28, R29, PT ;  /* 0x0000001d1c00720c */ /* 0x000fe20003f05270 */
[----:B------:R-:W-:Y:S02]  /*0ee0*/  IMAD.MOV.U32 R8, RZ, RZ, 0x0 ;  /* 0x00000000ff087424 */ /* 0x000fe400078e00ff */
[----:B------:R-:W-:-:S10]  /*0ef0*/  IMAD.MOV.U32 R9, RZ, RZ, -0x80000 ;  /* 0xfff80000ff097424 */ /* 0x000fd400078e00ff */
[----:B------:R-:W-:Y:S05]  /*0f00*/  @!P0 BRA `(.L_x_15) ;  /* 0x0000000000348947 */ /* 0x000fea0003800000 */
[----:B------:R-:W-:Y:S02]  /*0f10*/  ISETP.NE.AND P0, PT, R28, 0x7ff00000, PT ;  /* 0x7ff000001c00780c */ /* 0x000fe40003f05270 */
[----:B------:R-:W-:Y:S02]  /*0f20*/  LOP3.LUT R9, R19, 0x80000000, R17, 0x48, !PT ;  /* 0x8000000013097812 */ /* 0x000fe400078e4811 */
[----:B------:R-:W-:-:S13]  /*0f30*/  ISETP.EQ.OR P0, PT, R29, RZ, !P0 ;  /* 0x000000ff1d00720c */ /* 0x000fda0004702670 */
[----:B------:R-:W-:Y:S01]  /*0f40*/  @P0 LOP3.LUT R14, R9, 0x7ff00000, RZ, 0xfc, !PT ;  /* 0x7ff00000090e0812 */ /* 0x000fe200078efcff */
[----:B------:R-:W-:Y:S02]  /*0f50*/  @!P0 IMAD.MOV.U32 R8, RZ, RZ, RZ ;  /* 0x000000ffff088224 */ /* 0x000fe400078e00ff */
[----:B------:R-:W-:Y:S02]  /*0f60*/  @P0 IMAD.MOV.U32 R8, RZ, RZ, RZ ;  /* 0x000000ffff080224 */ /* 0x000fe400078e00ff */
[----:B------:R-:W-:Y:S01]  /*0f70*/  @P0 IMAD.MOV.U32 R9, RZ, RZ, R14 ;  /* 0x000000ffff090224 */ /* 0x000fe200078e000e */
[----:B------:R-:W-:Y:S06]  /*0f80*/  BRA `(.L_x_15) ;  /* 0x0000000000147947 */ /* 0x000fec0003800000 */
.L_x_17:
[----:B------:R-:W-:Y:S01]  /*0f90*/  LOP3.LUT R9, R17, 0x80000, RZ, 0xfc, !PT ;  /* 0x0008000011097812 */ /* 0x000fe200078efcff */
[----:B------:R-:W-:Y:S01]  /*0fa0*/  IMAD.MOV.U32 R8, RZ, RZ, R16 ;  /* 0x000000ffff087224 */ /* 0x000fe200078e0010 */
[----:B------:R-:W-:Y:S06]  /*0fb0*/  BRA `(.L_x_15) ;  /* 0x0000000000087947 */ /* 0x000fec0003800000 */
.L_x_16:
[----:B------:R-:W-:Y:S01]  /*0fc0*/  LOP3.LUT R9, R19, 0x80000, RZ, 0xfc, !PT ;  /* 0x0008000013097812 */ /* 0x000fe200078efcff */
[----:B------:R-:W-:-:S07]  /*0fd0*/  IMAD.MOV.U32 R8, RZ, RZ, R18 ;  /* 0x000000ffff087224 */ /* 0x000fce00078e0012 */
.L_x_15:
[----:B------:R-:W-:Y:S05]  /*0fe0*/  BSYNC.RECONVERGENT B2 ;  /* 0x0000000000027941 */ /* 0x000fea0003800200 */
.L_x_13:
[----:B------:R-:W-:Y:S02]  /*0ff0*/  IMAD.MOV.U32 R14, RZ, RZ, R8 ;  /* 0x000000ffff0e7224 */ /* 0x000fe400078e0008 */
[----:B------:R-:W-:Y:S02]  /*1000*/  IMAD.MOV.U32 R15, RZ, RZ, R9 ;  /* 0x000000ffff0f7224 */ /* 0x000fe400078e0009 */
[----:B------:R-:W-:Y:S02]  /*1010*/  IMAD.MOV.U32 R8, RZ, RZ, R6 ;  /* 0x000000ffff087224 */ /* 0x000fe400078e0006 */
[----:B------:R-:W-:-:S04]  /*1020*/  IMAD.MOV.U32 R9, RZ, RZ, 0x0 ;  /* 0x00000000ff097424 */ /* 0x000fc800078e00ff */
[----:B------:R-:W-:Y:S05]  /*1030*/  RET.REL.NODEC R8 `(_Z4haarPixd) ;  /* 0xffffffec08f07950 */ /* 0x000fea0003c3ffff */
.L_x_18:
[----:B------:R-:W-:-:S00]  /*1040*/  BRA `(.L_x_18) ;  /* 0xfffffffc00fc7947 */ /* 0x000fc0000383ffff */
[----:B------:R-:W-:-:S00]  /*1050*/  NOP ;  /* 0x0000000000007918 */ /* 0x000fc00000000000 */
        /* <DEDUP_REMOVED lines=10> */
.L_x_19:


//--------------------- .nv.shared.reserved.0     --------------------------
	.section	.nv.shared.reserved.0,"aw",@nobits
	.weak		__nv_reservedSMEM_offset_0_alias
	.size		__nv_reservedSMEM_offset_0_alias, 0, 64
	.other		__nv_reservedSMEM_offset_0_alias,@"STO_CUDA_RESERVED_SHARED STV_DEFAULT"
__nv_reservedSMEM_offset_0_alias:
	.zero		0
	.zero		64


//--------------------- .nv.constant0._Z4haarPixd --------------------------
	.section	.nv.constant0._Z4haarPixd,"a",@progbits
	.sectionflags	@""
	.align	4
.nv.constant0._Z4haarPixd:
	.zero		920


//--------------------- SYMBOLS --------------------------

	.type		.nv.reservedSmem.offset0,@object
	.size		.nv.reservedSmem.offset0,0x4
